//
// Generated by NVIDIA NVVM Compiler
//
// Compiler Build ID: CL-36424714
// Cuda compilation tools, release 13.0, V13.0.88
// Based on NVVM 20.0.0
//

.version 9.0
.target sm_100
.address_size 64

	// .globl	_Z14launch8x8Blockv
.extern .func  (.param .b32 func_retval0) vprintf
(
	.param .b64 vprintf_param_0,
	.param .b64 vprintf_param_1
)
;
.global .align 1 .b8 $str[41] = {72, 101, 108, 108, 111, 32, 102, 114, 111, 109, 32, 116, 104, 114, 101, 97, 100, 32, 40, 48, 44, 48, 41, 32, 105, 110, 32, 98, 108, 111, 99, 107, 32, 40, 48, 44, 48, 41, 33, 10};

.visible .entry _Z14launch8x8Blockv()
{
	.reg .pred 	%p<2>;
	.reg .b32 	%r<6>;
	.reg .b64 	%rd<3>;

	mov.u32 	%r1, %tid.x;
	mov.u32 	%r2, %tid.y;
	or.b32  	%r3, %r1, %r2;
	setp.ne.s32 	%p1, %r3, 0;
	@%p1 bra 	$L__BB0_2;
	mov.u64 	%rd1, $str;
	cvta.global.u64 	%rd2, %rd1;
	{ // callseq 0, 0
	.param .b64 param0;
	st.param.b64 	[param0], %rd2;
	.param .b64 param1;
	st.param.b64 	[param1], 0;
	.param .b32 retval0;
	call.uni (retval0), 
	vprintf, 
	(
	param0, 
	param1
	);
	ld.param.b32 	%r4, [retval0];
	} // callseq 0
$L__BB0_2:
	ret;

}


// ===== COMPILED SASS (sm_100) =====

	.target	sm_100

	.elftype	@"ET_EXEC"


//--------------------- .note.nv.tkinfo           --------------------------
	.section	.note.nv.tkinfo,"",@"SHT_NOTE"
	.sectionflags	@"SHF_NOTE_NV_TKINFO"
	.tkinfo
        /*0018*/ 	.word	0x00000002
        /*0030*/ 	.string	""
        /*0030*/ 	.string	"ptxas"
        /*0030*/ 	.string	"Cuda compilation tools, release 13.0, V13.0.88"
        /*0030*/ 	.string	"Build cuda_13.0.r13.0/compiler.36424714_0"
        /*0030*/ 	.string	"-arch sm_100 -m 64 "



//--------------------- .note.nv.cuinfo           --------------------------
	.section	.note.nv.cuinfo,"",@"SHT_NOTE"
	.sectionflags	@"SHF_NOTE_NV_CUINFO"
        /*0018*/ 	.short	0x0002
        /*001a*/ 	.short	0x0064
        /*001c*/ 	.short	0x0082
	.zero		2


//--------------------- .nv.info                  --------------------------
	.section	.nv.info,"",@"SHT_CUDA_INFO"
	.align	4


	//----- nvinfo : EIATTR_REGCOUNT
	.align		4
        /*0000*/ 	.byte	0x04, 0x2f
        /*0002*/ 	.short	(.L_2 - .L_1)
	.align		4
.L_1:
        /*0004*/ 	.word	index@(_Z14launch8x8Blockv)
        /*0008*/ 	.word	0x00000018


	//----- nvinfo : EIATTR_FRAME_SIZE
	.align		4
.L_2:
        /*000c*/ 	.byte	0x04, 0x11
        /*000e*/ 	.short	(.L_4 - .L_3)
	.align		4
.L_3:
        /*0010*/ 	.word	index@(_Z14launch8x8Blockv)
        /*0014*/ 	.word	0x00000000


	//----- nvinfo : EIATTR_MIN_STACK_SIZE
	.align		4
.L_4:
        /*0018*/ 	.byte	0x04, 0x12
        /*001a*/ 	.short	(.L_6 - .L_5)
	.align		4
.L_5:
        /*001c*/ 	.word	index@(_Z14launch8x8Blockv)
        /*0020*/ 	.word	0x00000000
.L_6:


//--------------------- .nv.compat                --------------------------
	.section	.nv.compat,"",@"SHT_CUDA_COMPAT_INFO"
	.align	4
        /*0000*/ 	.byte	0x02, 0x09, 0x00, 0x00, 0x02, 0x02, 0x01, 0x00, 0x02, 0x05, 0x05, 0x00, 0x03, 0x07, 0x01, 0x01
        /*0010*/ 	.byte	0x02, 0x03, 0x00, 0x00, 0x02, 0x06, 0x01, 0x00, 0x04, 0x0b, 0x08, 0x00, 0x09, 0x00, 0x00, 0x00
        /*0020*/ 	.byte	0x00, 0x00, 0x00, 0x00


//--------------------- .nv.info._Z14launch8x8Blockv --------------------------
	.section	.nv.info._Z14launch8x8Blockv,"",@"SHT_CUDA_INFO"
	.sectionflags	@""
	.align	4


	//----- nvinfo : EIATTR_CUDA_API_VERSION
	.align		4
        /*0000*/ 	.byte	0x04, 0x37
        /*0002*/ 	.short	(.L_8 - .L_7)
.L_7:
        /*0004*/ 	.word	0x00000082


	//----- nvinfo : EIATTR_SPARSE_MMA_MASK
	.align		4
.L_8:
        /*0008*/ 	.byte	0x03, 0x50
        /*000a*/ 	.short	0x0000


	//----- nvinfo : EIATTR_MAXREG_COUNT
	.align		4
        /*000c*/ 	.byte	0x03, 0x1b
        /*000e*/ 	.short	0x00ff


	//----- nvinfo : EIATTR_EXTERNS
	.align		4
        /*0010*/ 	.byte	0x04, 0x0f
        /*0012*/ 	.short	(.L_10 - .L_9)


	//   ....[0]....
	.align		4
.L_9:
        /*0014*/ 	.word	index@(vprintf)


	//----- nvinfo : EIATTR_MERCURY_ISA_VERSION
	.align		4
.L_10:
        /*0018*/ 	.byte	0x03, 0x5f
        /*001a*/ 	.short	0x0101


	//----- nvinfo : EIATTR_VRC_CTA_INIT_COUNT
	.align		4
        /*001c*/ 	.byte	0x02, 0x4a
	.zero		1
	.zero		1


	//----- nvinfo : EIATTR_SYSCALL_OFFSETS
	.align		4
        /*0020*/ 	.byte	0x04, 0x46
        /*0022*/ 	.short	(.L_12 - .L_11)


	//   ....[0]....
.L_11:
        /*0024*/ 	.word	0x000000c0


	//----- nvinfo : EIATTR_EXIT_INSTR_OFFSETS
	.align		4
.L_12:
        /*0028*/ 	.byte	0x04, 0x1c
        /*002a*/ 	.short	(.L_14 - .L_13)


	//   ....[0]....
.L_13:
        /*002c*/ 	.word	0x00000040


	//   ....[1]....
        /*0030*/ 	.word	0x000000d0


	//----- nvinfo : EIATTR_CRS_STACK_SIZE
	.align		4
.L_14:
        /*0034*/ 	.byte	0x04, 0x1e
        /*0036*/ 	.short	(.L_16 - .L_15)
.L_15:
        /*0038*/ 	.word	0x00000000


	//----- nvinfo : EIATTR_SW_WAR
	.align		4
.L_16:
        /*003c*/ 	.byte	0x04, 0x36
        /*003e*/ 	.short	(.L_18 - .L_17)
.L_17:
        /*0040*/ 	.word	0x00000008
.L_18:


//--------------------- .nv.callgraph             --------------------------
	.section	.nv.callgraph,"",@"SHT_CUDA_CALLGRAPH"
	.align	4
	.sectionentsize	8
	.align		4
        /*0000*/ 	.word	0x00000000
	.align		4
        /*0004*/ 	.word	0xffffffff
	.align		4
        /*0008*/ 	.word	index@(_Z14launch8x8Blockv)
	.align		4
        /*000c*/ 	.word	index@(vprintf)
	.align		4
        /*0010*/ 	.word	0x00000000
	.align		4
        /*0014*/ 	.word	0xfffffffe
	.align		4
        /*0018*/ 	.word	0x00000000
	.align		4
        /*001c*/ 	.word	0xfffffffd
	.align		4
        /*0020*/ 	.word	0x00000000
	.align		4
        /*0024*/ 	.word	0xfffffffc


//--------------------- .nv.constant4             --------------------------
	.section	.nv.constant4,"a",@progbits
	.align	8
	.align		8
.nv.constant4:
        /*0000*/ 	.dword	vprintf
	.align		8
        /*0008*/ 	.dword	$str


//--------------------- .text._Z14launch8x8Blockv --------------------------
	.section	.text._Z14launch8x8Blockv,"ax",@progbits
	.align	128
        .global         _Z14launch8x8Blockv
        .type           _Z14launch8x8Blockv,@function
        .size           _Z14launch8x8Blockv,(.L_x_2 - _Z14launch8x8Blockv)
        .other          _Z14launch8x8Blockv,@"STO_CUDA_ENTRY STV_DEFAULT"
_Z14launch8x8Blockv:
.text._Z14launch8x8Blockv:
[----:B------:R-:W0:Y:S01]  /*0000*/  LDC R1, c[0x0][0x37c] ;  /* 0x0000df00ff017b82 */ /* 0x000e220000000800 */
[----:B------:R-:W1:Y:S01]  /*0010*/  S2R R0, SR_TID.X ;  /* 0x0000000000007919 */ /* 0x000e620000002100 */
[----:B------:R-:W1:Y:S02]  /*0020*/  S2R R3, SR_TID.Y ;  /* 0x0000000000037919 */ /* 0x000e640000002200 */
[----:B-1----:R-:W-:-:S13]  /*0030*/  LOP3.LUT P0, RZ, R0, R3, RZ, 0xfc, !PT ;  /* 0x0000000300ff7212 */ /* 0x002fda000780fcff */
[----:B------:R-:W-:Y:S05]  /*0040*/  @P0 EXIT ;  /* 0x000000000000094d */ /* 0x000fea0003800000 */
[----:B------:R-:W-:Y:S01]  /*0050*/  MOV R0, 0x0 ;  /* 0x0000000000007802 */ /* 0x000fe20000000f00 */
[----:B------:R-:W1:Y:S01]  /*0060*/  LDCU.64 UR4, c[0x4][0x8] ;  /* 0x01000100ff0477ac */ /* 0x000e620008000a00 */
[----:B------:R-:W-:Y:S02]  /*0070*/  CS2R R6, SRZ ;  /* 0x0000000000067805 */ /* 0x000fe4000001ff00 */
[----:B------:R2:W3:Y:S01]  /*0080*/  LDC.64 R2, c[0x4][R0] ;  /* 0x0100000000027b82 */ /* 0x0004e20000000a00 */
[----:B-1----:R-:W-:Y:S02]  /*0090*/  IMAD.U32 R4, RZ, RZ, UR4 ;  /* 0x00000004ff047e24 */ /* 0x002fe4000f8e00ff */
[----:B--2---:R-:W-:-:S07]  /*00a0*/  IMAD.U32 R5, RZ, RZ, UR5 ;  /* 0x00000005ff057e24 */ /* 0x004fce000f8e00ff */
[----:B------:R-:W-:-:S07]  /*00b0*/  LEPC R20, `(.L_x_0) ;  /* 0x000000001014794e */ /* 0x000fce0000000000 */
[----:B0--3--:R-:W-:Y:S05]  /*00c0*/  CALL.ABS.NOINC R2 ;  /* 0x0000000002007343 */ /* 0x009fea0003c00000 */
.L_x_0:
[----:B------:R-:W-:Y:S05]  /*00d0*/  EXIT ;  /* 0x000000000000794d */ /* 0x000fea0003800000 */
.L_x_1:
[----:B------:R-:W-:-:S00]  /*00e0*/  BRA `(.L_x_1) ;  /* 0xfffffffc00fc7947 */ /* 0x000fc0000383ffff */
[----:B------:R-:W-:-:S00]  /*00f0*/  NOP ;  /* 0x0000000000007918 */ /* 0x000fc00000000000 */
        /* <DEDUP_REMOVED lines=8> */
.L_x_2:


//--------------------- .nv.global.init           --------------------------
	.section	.nv.global.init,"aw",@progbits
.nv.global.init:
	.type		$str,@object
	.size		$str,(.L_0 - $str)
$str:
        /*0000*/ 	.byte	0x48, 0x65, 0x6c, 0x6c, 0x6f, 0x20, 0x66, 0x72, 0x6f, 0x6d, 0x20, 0x74, 0x68, 0x72, 0x65, 0x61
        /*0010*/ 	.byte	0x64, 0x20, 0x28, 0x30, 0x2c, 0x30, 0x29, 0x20, 0x69, 0x6e, 0x20, 0x62, 0x6c, 0x6f, 0x63, 0x6b
        /*0020*/ 	.byte	0x20, 0x28, 0x30, 0x2c, 0x30, 0x29, 0x21, 0x0a, 0x00
.L_0:


//--------------------- .nv.shared.reserved.0     --------------------------
	.section	.nv.shared.reserved.0,"aw",@nobits
	.weak		__nv_reservedSMEM_offset_0_alias
	.size		__nv_reservedSMEM_offset_0_alias, 0, 64
	.other		__nv_reservedSMEM_offset_0_alias,@"STO_CUDA_RESERVED_SHARED STV_DEFAULT"
__nv_reservedSMEM_offset_0_alias:
	.zero		0
	.zero		64


//--------------------- .nv.constant0._Z14launch8x8Blockv --------------------------
	.section	.nv.constant0._Z14launch8x8Blockv,"a",@progbits
	.sectionflags	@""
	.align	4
.nv.constant0._Z14launch8x8Blockv:
	.zero		896


//--------------------- SYMBOLS --------------------------

	.type		.nv.reservedSmem.offset0,@object
	.size		.nv.reservedSmem.offset0,0x4
	.type		vprintf,@function
